//
// Generated by NVIDIA NVVM Compiler
//
// Compiler Build ID: CL-36424714
// Cuda compilation tools, release 13.0, V13.0.88
// Based on NVVM 20.0.0
//

.version 9.0
.target sm_100
.address_size 64

	// .globl	_Z20matrixMultiplyKernelPKfS0_Pfi

.visible .entry _Z20matrixMultiplyKernelPKfS0_Pfi(
	.param .u64 .ptr .align 1 _Z20matrixMultiplyKernelPKfS0_Pfi_param_0,
	.param .u64 .ptr .align 1 _Z20matrixMultiplyKernelPKfS0_Pfi_param_1,
	.param .u64 .ptr .align 1 _Z20matrixMultiplyKernelPKfS0_Pfi_param_2,
	.param .u32 _Z20matrixMultiplyKernelPKfS0_Pfi_param_3
)
{
	.reg .pred 	%p<10>;
	.reg .b32 	%r<40>;
	.reg .b32 	%f<67>;
	.reg .b64 	%rd<67>;

	ld.param.u64 	%rd14, [_Z20matrixMultiplyKernelPKfS0_Pfi_param_0];
	ld.param.u64 	%rd15, [_Z20matrixMultiplyKernelPKfS0_Pfi_param_1];
	ld.param.u32 	%r18, [_Z20matrixMultiplyKernelPKfS0_Pfi_param_3];
	cvta.to.global.u64 	%rd1, %rd15;
	cvta.to.global.u64 	%rd2, %rd14;
	mov.u32 	%r19, %ctaid.y;
	mov.u32 	%r20, %ntid.y;
	mov.u32 	%r21, %tid.y;
	mad.lo.s32 	%r1, %r19, %r20, %r21;
	mov.u32 	%r22, %ctaid.x;
	mov.u32 	%r23, %ntid.x;
	mov.u32 	%r24, %tid.x;
	mad.lo.s32 	%r2, %r22, %r23, %r24;
	max.s32 	%r25, %r1, %r2;
	setp.ge.s32 	%p1, %r25, %r18;
	@%p1 bra 	$L__BB0_13;
	mul.lo.s32 	%r3, %r18, %r1;
	and.b32  	%r4, %r18, 7;
	setp.lt.u32 	%p2, %r18, 8;
	mov.f32 	%f66, 0f00000000;
	mov.b32 	%r38, 0;
	@%p2 bra 	$L__BB0_4;
	and.b32  	%r38, %r18, 2147483640;
	neg.s32 	%r36, %r38;
	mul.wide.s32 	%rd16, %r18, 4;
	add.s64 	%rd3, %rd1, %rd16;
	shl.b32 	%r7, %r18, 3;
	mul.wide.s32 	%rd17, %r18, 8;
	add.s64 	%rd4, %rd1, %rd17;
	mul.wide.s32 	%rd18, %r18, 12;
	add.s64 	%rd5, %rd1, %rd18;
	mul.wide.s32 	%rd19, %r18, 16;
	add.s64 	%rd6, %rd1, %rd19;
	mul.wide.s32 	%rd20, %r18, 20;
	add.s64 	%rd7, %rd1, %rd20;
	mul.wide.s32 	%rd21, %r18, 24;
	add.s64 	%rd8, %rd1, %rd21;
	mul.wide.s32 	%rd22, %r18, 28;
	add.s64 	%rd9, %rd1, %rd22;
	mul.wide.u32 	%rd23, %r3, 4;
	add.s64 	%rd24, %rd23, %rd2;
	add.s64 	%rd66, %rd24, 16;
	mov.f32 	%f66, 0f00000000;
	mov.u32 	%r35, %r2;
$L__BB0_3:
	.pragma "nounroll";
	mul.wide.s32 	%rd25, %r35, 4;
	add.s64 	%rd26, %rd3, %rd25;
	add.s64 	%rd27, %rd4, %rd25;
	add.s64 	%rd28, %rd5, %rd25;
	add.s64 	%rd29, %rd6, %rd25;
	add.s64 	%rd30, %rd7, %rd25;
	add.s64 	%rd31, %rd8, %rd25;
	add.s64 	%rd32, %rd9, %rd25;
	add.s64 	%rd33, %rd1, %rd25;
	ld.global.f32 	%f16, [%rd66+-16];
	ld.global.f32 	%f17, [%rd33];
	fma.rn.f32 	%f18, %f16, %f17, %f66;
	ld.global.f32 	%f19, [%rd66+-12];
	ld.global.f32 	%f20, [%rd26];
	fma.rn.f32 	%f21, %f19, %f20, %f18;
	ld.global.f32 	%f22, [%rd66+-8];
	ld.global.f32 	%f23, [%rd27];
	fma.rn.f32 	%f24, %f22, %f23, %f21;
	ld.global.f32 	%f25, [%rd66+-4];
	ld.global.f32 	%f26, [%rd28];
	fma.rn.f32 	%f27, %f25, %f26, %f24;
	ld.global.f32 	%f28, [%rd66];
	ld.global.f32 	%f29, [%rd29];
	fma.rn.f32 	%f30, %f28, %f29, %f27;
	ld.global.f32 	%f31, [%rd66+4];
	ld.global.f32 	%f32, [%rd30];
	fma.rn.f32 	%f33, %f31, %f32, %f30;
	ld.global.f32 	%f34, [%rd66+8];
	ld.global.f32 	%f35, [%rd31];
	fma.rn.f32 	%f36, %f34, %f35, %f33;
	ld.global.f32 	%f37, [%rd66+12];
	ld.global.f32 	%f38, [%rd32];
	fma.rn.f32 	%f66, %f37, %f38, %f36;
	add.s32 	%r36, %r36, 8;
	add.s32 	%r35, %r35, %r7;
	add.s64 	%rd66, %rd66, 32;
	setp.ne.s32 	%p3, %r36, 0;
	@%p3 bra 	$L__BB0_3;
$L__BB0_4:
	setp.eq.s32 	%p4, %r4, 0;
	@%p4 bra 	$L__BB0_12;
	and.b32  	%r13, %r18, 3;
	setp.lt.u32 	%p5, %r4, 4;
	@%p5 bra 	$L__BB0_7;
	add.s32 	%r27, %r38, %r3;
	mul.wide.u32 	%rd34, %r27, 4;
	add.s64 	%rd35, %rd2, %rd34;
	ld.global.f32 	%f40, [%rd35];
	mad.lo.s32 	%r28, %r38, %r18, %r2;
	mul.wide.s32 	%rd36, %r28, 4;
	add.s64 	%rd37, %rd1, %rd36;
	ld.global.f32 	%f41, [%rd37];
	fma.rn.f32 	%f42, %f40, %f41, %f66;
	cvt.u64.u32 	%rd38, %r3;
	cvt.u64.u32 	%rd39, %r38;
	add.s64 	%rd40, %rd39, %rd38;
	shl.b64 	%rd41, %rd40, 2;
	add.s64 	%rd42, %rd2, %rd41;
	ld.global.f32 	%f43, [%rd42+4];
	mul.wide.s32 	%rd43, %r18, 4;
	add.s64 	%rd44, %rd37, %rd43;
	ld.global.f32 	%f44, [%rd44];
	fma.rn.f32 	%f45, %f43, %f44, %f42;
	ld.global.f32 	%f46, [%rd42+8];
	add.s64 	%rd45, %rd44, %rd43;
	ld.global.f32 	%f47, [%rd45];
	fma.rn.f32 	%f48, %f46, %f47, %f45;
	ld.global.f32 	%f49, [%rd42+12];
	add.s64 	%rd46, %rd45, %rd43;
	ld.global.f32 	%f50, [%rd46];
	fma.rn.f32 	%f66, %f49, %f50, %f48;
	add.s32 	%r38, %r38, 4;
$L__BB0_7:
	setp.eq.s32 	%p6, %r13, 0;
	@%p6 bra 	$L__BB0_12;
	setp.eq.s32 	%p7, %r13, 1;
	@%p7 bra 	$L__BB0_10;
	add.s32 	%r29, %r38, %r3;
	mul.wide.u32 	%rd47, %r29, 4;
	add.s64 	%rd48, %rd2, %rd47;
	ld.global.f32 	%f52, [%rd48];
	mad.lo.s32 	%r30, %r38, %r18, %r2;
	mul.wide.s32 	%rd49, %r30, 4;
	add.s64 	%rd50, %rd1, %rd49;
	ld.global.f32 	%f53, [%rd50];
	fma.rn.f32 	%f54, %f52, %f53, %f66;
	cvt.u64.u32 	%rd51, %r3;
	cvt.u64.u32 	%rd52, %r38;
	add.s64 	%rd53, %rd52, %rd51;
	shl.b64 	%rd54, %rd53, 2;
	add.s64 	%rd55, %rd2, %rd54;
	ld.global.f32 	%f55, [%rd55+4];
	mul.wide.s32 	%rd56, %r18, 4;
	add.s64 	%rd57, %rd50, %rd56;
	ld.global.f32 	%f56, [%rd57];
	fma.rn.f32 	%f66, %f55, %f56, %f54;
	add.s32 	%r38, %r38, 2;
$L__BB0_10:
	and.b32  	%r31, %r18, 1;
	setp.eq.b32 	%p8, %r31, 1;
	not.pred 	%p9, %p8;
	@%p9 bra 	$L__BB0_12;
	add.s32 	%r32, %r38, %r3;
	mul.wide.u32 	%rd58, %r32, 4;
	add.s64 	%rd59, %rd2, %rd58;
	ld.global.f32 	%f57, [%rd59];
	mad.lo.s32 	%r33, %r38, %r18, %r2;
	mul.wide.s32 	%rd60, %r33, 4;
	add.s64 	%rd61, %rd1, %rd60;
	ld.global.f32 	%f58, [%rd61];
	fma.rn.f32 	%f66, %f57, %f58, %f66;
$L__BB0_12:
	ld.param.u64 	%rd65, [_Z20matrixMultiplyKernelPKfS0_Pfi_param_2];
	add.s32 	%r34, %r3, %r2;
	cvta.to.global.u64 	%rd62, %rd65;
	mul.wide.s32 	%rd63, %r34, 4;
	add.s64 	%rd64, %rd62, %rd63;
	st.global.f32 	[%rd64], %f66;
$L__BB0_13:
	ret;

}


// ===== COMPILED SASS (sm_100) =====

	.target	sm_100

	.elftype	@"ET_EXEC"


//--------------------- .note.nv.tkinfo           --------------------------
	.section	.note.nv.tkinfo,"",@"SHT_NOTE"
	.sectionflags	@"SHF_NOTE_NV_TKINFO"
	.tkinfo
        /*0018*/ 	.word	0x00000002
        /*0030*/ 	.string	""
        /*0030*/ 	.string	"ptxas"
        /*0030*/ 	.string	"Cuda compilation tools, release 13.0, V13.0.88"
        /*0030*/ 	.string	"Build cuda_13.0.r13.0/compiler.36424714_0"
        /*0030*/ 	.string	"-arch sm_100 -m 64 "



//--------------------- .note.nv.cuinfo           --------------------------
	.section	.note.nv.cuinfo,"",@"SHT_NOTE"
	.sectionflags	@"SHF_NOTE_NV_CUINFO"
        /*0018*/ 	.short	0x0002
        /*001a*/ 	.short	0x0064
        /*001c*/ 	.short	0x0082
	.zero		2


//--------------------- .nv.info                  --------------------------
	.section	.nv.info,"",@"SHT_CUDA_INFO"
	.align	4


	//----- nvinfo : EIATTR_REGCOUNT
	.align		4
        /*0000*/ 	.byte	0x04, 0x2f
        /*0002*/ 	.short	(.L_1 - .L_0)
	.align		4
.L_0:
        /*0004*/ 	.word	index@(_Z20matrixMultiplyKernelPKfS0_Pfi)
        /*0008*/ 	.word	0x0000001e


	//----- nvinfo : EIATTR_FRAME_SIZE
	.align		4
.L_1:
        /*000c*/ 	.byte	0x04, 0x11
        /*000e*/ 	.short	(.L_3 - .L_2)
	.align		4
.L_2:
        /*0010*/ 	.word	index@(_Z20matrixMultiplyKernelPKfS0_Pfi)
        /*0014*/ 	.word	0x00000000


	//----- nvinfo : EIATTR_MIN_STACK_SIZE
	.align		4
.L_3:
        /*0018*/ 	.byte	0x04, 0x12
        /*001a*/ 	.short	(.L_5 - .L_4)
	.align		4
.L_4:
        /*001c*/ 	.word	index@(_Z20matrixMultiplyKernelPKfS0_Pfi)
        /*0020*/ 	.word	0x00000000
.L_5:


//--------------------- .nv.compat                --------------------------
	.section	.nv.compat,"",@"SHT_CUDA_COMPAT_INFO"
	.align	4
        /*0000*/ 	.byte	0x02, 0x09, 0x00, 0x00, 0x02, 0x02, 0x01, 0x00, 0x02, 0x05, 0x05, 0x00, 0x03, 0x07, 0x01, 0x01
        /*0010*/ 	.byte	0x02, 0x03, 0x00, 0x00, 0x02, 0x06, 0x01, 0x00, 0x04, 0x0b, 0x08, 0x00, 0x09, 0x00, 0x00, 0x00
        /*0020*/ 	.byte	0x00, 0x00, 0x00, 0x00


//--------------------- .nv.info._Z20matrixMultiplyKernelPKfS0_Pfi --------------------------
	.section	.nv.info._Z20matrixMultiplyKernelPKfS0_Pfi,"",@"SHT_CUDA_INFO"
	.sectionflags	@""
	.align	4


	//----- nvinfo : EIATTR_CUDA_API_VERSION
	.align		4
        /*0000*/ 	.byte	0x04, 0x37
        /*0002*/ 	.short	(.L_7 - .L_6)
.L_6:
        /*0004*/ 	.word	0x00000082


	//----- nvinfo : EIATTR_KPARAM_INFO
	.align		4
.L_7:
        /*0008*/ 	.byte	0x04, 0x17
        /*000a*/ 	.short	(.L_9 - .L_8)
.L_8:
        /*000c*/ 	.word	0x00000000
        /*0010*/ 	.short	0x0003
        /*0012*/ 	.short	0x0018
        /*0014*/ 	.byte	0x00, 0xf0, 0x11, 0x00


	//----- nvinfo : EIATTR_KPARAM_INFO
	.align		4
.L_9:
        /*0018*/ 	.byte	0x04, 0x17
        /*001a*/ 	.short	(.L_11 - .L_10)
.L_10:
        /*001c*/ 	.word	0x00000000
        /*0020*/ 	.short	0x0002
        /*0022*/ 	.short	0x0010
        /*0024*/ 	.byte	0x00, 0xf5, 0x21, 0x00


	//----- nvinfo : EIATTR_KPARAM_INFO
	.align		4
.L_11:
        /*0028*/ 	.byte	0x04, 0x17
        /*002a*/ 	.short	(.L_13 - .L_12)
.L_12:
        /*002c*/ 	.word	0x00000000
        /*0030*/ 	.short	0x0001
        /*0032*/ 	.short	0x0008
        /*0034*/ 	.byte	0x00, 0xf5, 0x21, 0x00


	//----- nvinfo : EIATTR_KPARAM_INFO
	.align		4
.L_13:
        /*0038*/ 	.byte	0x04, 0x17
        /*003a*/ 	.short	(.L_15 - .L_14)
.L_14:
        /*003c*/ 	.word	0x00000000
        /*0040*/ 	.short	0x0000
        /*0042*/ 	.short	0x0000
        /*0044*/ 	.byte	0x00, 0xf5, 0x21, 0x00


	//----- nvinfo : EIATTR_SPARSE_MMA_MASK
	.align		4
.L_15:
        /*0048*/ 	.byte	0x03, 0x50
        /*004a*/ 	.short	0x0000


	//----- nvinfo : EIATTR_MAXREG_COUNT
	.align		4
        /*004c*/ 	.byte	0x03, 0x1b
        /*004e*/ 	.short	0x00ff


	//----- nvinfo : EIATTR_MERCURY_ISA_VERSION
	.align		4
        /*0050*/ 	.byte	0x03, 0x5f
        /*0052*/ 	.short	0x0101


	//----- nvinfo : EIATTR_VRC_CTA_INIT_COUNT
	.align		4
        /*0054*/ 	.byte	0x02, 0x4a
	.zero		1
	.zero		1


	//----- nvinfo : EIATTR_EXIT_INSTR_OFFSETS
	.align		4
        /*0058*/ 	.byte	0x04, 0x1c
        /*005a*/ 	.short	(.L_17 - .L_16)


	//   ....[0]....
.L_16:
        /*005c*/ 	.word	0x000000c0


	//   ....[1]....
        /*0060*/ 	.word	0x00000a90


	//----- nvinfo : EIATTR_CBANK_PARAM_SIZE
	.align		4
.L_17:
        /*0064*/ 	.byte	0x03, 0x19
        /*0066*/ 	.short	0x001c


	//----- nvinfo : EIATTR_PARAM_CBANK
	.align		4
        /*0068*/ 	.byte	0x04, 0x0a
        /*006a*/ 	.short	(.L_19 - .L_18)
	.align		4
.L_18:
        /*006c*/ 	.word	index@(.nv.constant0._Z20matrixMultiplyKernelPKfS0_Pfi)
        /*0070*/ 	.short	0x0380
        /*0072*/ 	.short	0x001c


	//----- nvinfo : EIATTR_SW_WAR
	.align		4
.L_19:
        /*0074*/ 	.byte	0x04, 0x36
        /*0076*/ 	.short	(.L_21 - .L_20)
.L_20:
        /*0078*/ 	.word	0x00000008
.L_21:


//--------------------- .nv.callgraph             --------------------------
	.section	.nv.callgraph,"",@"SHT_CUDA_CALLGRAPH"
	.align	4
	.sectionentsize	8
	.align		4
        /*0000*/ 	.word	0x00000000
	.align		4
        /*0004*/ 	.word	0xffffffff
	.align		4
        /*0008*/ 	.word	0x00000000
	.align		4
        /*000c*/ 	.word	0xfffffffe
	.align		4
        /*0010*/ 	.word	0x00000000
	.align		4
        /*0014*/ 	.word	0xfffffffd
	.align		4
        /*0018*/ 	.word	0x00000000
	.align		4
        /*001c*/ 	.word	0xfffffffc


//--------------------- .text._Z20matrixMultiplyKernelPKfS0_Pfi --------------------------
	.section	.text._Z20matrixMultiplyKernelPKfS0_Pfi,"ax",@progbits
	.align	128
        .global         _Z20matrixMultiplyKernelPKfS0_Pfi
        .type           _Z20matrixMultiplyKernelPKfS0_Pfi,@function
        .size           _Z20matrixMultiplyKernelPKfS0_Pfi,(.L_x_5 - _Z20matrixMultiplyKernelPKfS0_Pfi)
        .other          _Z20matrixMultiplyKernelPKfS0_Pfi,@"STO_CUDA_ENTRY STV_DEFAULT"
_Z20matrixMultiplyKernelPKfS0_Pfi:
.text._Z20matrixMultiplyKernelPKfS0_Pfi:
[----:B------:R-:W-:Y:S01]  /*0000*/  LDC R1, c[0x0][0x37c] ;  /* 0x0000df00ff017b82 */ /* 0x000fe20000000800 */
[----:B------:R-:W0:Y:S07]  /*0010*/  S2R R0, SR_TID.Y ;  /* 0x0000000000007919 */ /* 0x000e2e0000002200 */
[----:B------:R-:W0:Y:S01]  /*0020*/  S2UR UR4, SR_CTAID.Y ;  /* 0x00000000000479c3 */ /* 0x000e220000002600 */
[----:B------:R-:W1:Y:S01]  /*0030*/  LDCU UR20, c[0x0][0x398] ;  /* 0x00007300ff1477ac */ /* 0x000e620008000800 */
[----:B------:R-:W2:Y:S06]  /*0040*/  S2R R3, SR_TID.X ;  /* 0x0000000000037919 */ /* 0x000eac0000002100 */
[----:B------:R-:W0:Y:S08]  /*0050*/  LDC R13, c[0x0][0x364] ;  /* 0x0000d900ff0d7b82 */ /* 0x000e300000000800 */
[----:B------:R-:W2:Y:S08]  /*0060*/  S2UR UR5, SR_CTAID.X ;  /* 0x00000000000579c3 */ /* 0x000eb00000002500 */
[----:B------:R-:W2:Y:S01]  /*0070*/  LDC R2, c[0x0][0x360] ;  /* 0x0000d800ff027b82 */ /* 0x000ea20000000800 */
[----:B0-----:R-:W-:-:S02]  /*0080*/  IMAD R13, R13, UR4, R0 ;  /* 0x000000040d0d7c24 */ /* 0x001fc4000f8e0200 */
[----:B--2---:R-:W-:-:S05]  /*0090*/  IMAD R0, R2, UR5, R3 ;  /* 0x0000000502007c24 */ /* 0x004fca000f8e0203 */
[----:B------:R-:W-:-:S04]  /*00a0*/  VIMNMX R2, PT, PT, R13, R0, !PT ;  /* 0x000000000d027248 */ /* 0x000fc80007fe0100 */
[----:B-1----:R-:W-:-:S13]  /*00b0*/  ISETP.GE.AND P0, PT, R2, UR20, PT ;  /* 0x0000001402007c0c */ /* 0x002fda000bf06270 */
[----:B------:R-:W-:Y:S05]  /*00c0*/  @P0 EXIT ;  /* 0x000000000000094d */ /* 0x000fea0003800000 */
[----:B------:R-:W-:Y:S01]  /*00d0*/  UISETP.GE.U32.AND UP0, UPT, UR20, 0x8, UPT ;  /* 0x000000081400788c */ /* 0x000fe2000bf06070 */
[----:B------:R-:W-:Y:S02]  /*00e0*/  HFMA2 R12, -RZ, RZ, 0, 0 ;  /* 0x00000000ff0c7431 */ /* 0x000fe400000001ff */
[----:B------:R-:W-:Y:S01]  /*00f0*/  IMAD R13, R13, UR20, RZ ;  /* 0x000000140d0d7c24 */ /* 0x000fe2000f8e02ff */
[----:B------:R-:W-:Y:S01]  /*0100*/  UMOV UR4, URZ ;  /* 0x000000ff00047c82 */ /* 0x000fe20008000000 */
[----:B------:R-:W0:Y:S04]  /*0110*/  LDCU.64 UR18, c[0x0][0x358] ;  /* 0x00006b00ff1277ac */ /* 0x000e280008000a00 */
[----:B------:R-:W-:Y:S05]  /*0120*/  BRA.U !UP0, `(.L_x_0) ;  /* 0x0000000508047547 */ /* 0x000fea000b800000 */
[----:B------:R-:W1:Y:S01]  /*0130*/  LDCU.128 UR24, c[0x0][0x380] ;  /* 0x00007000ff1877ac */ /* 0x000e620008000c00 */
[----:B------:R-:W-:Y:S02]  /*0140*/  MOV R12, RZ ;  /* 0x000000ff000c7202 */ /* 0x000fe40000000f00 */
[----:B------:R-:W-:Y:S01]  /*0150*/  MOV R14, R0 ;  /* 0x00000000000e7202 */ /* 0x000fe20000000f00 */
[----:B------:R-:W-:-:S04]  /*0160*/  ULOP3.LUT UR4, UR20, 0x7ffffff8, URZ, 0xc0, !UPT ;  /* 0x7ffffff814047892 */ /* 0x000fc8000f8ec0ff */
[----:B------:R-:W-:Y:S01]  /*0170*/  UIADD3 UR5, UPT, UPT, -UR4, URZ, URZ ;  /* 0x000000ff04057290 */ /* 0x000fe2000fffe1ff */
[----:B-1----:R-:W-:Y:S01]  /*0180*/  MOV R2, UR24 ;  /* 0x0000001800027c02 */ /* 0x002fe20008000f00 */
[----:B------:R-:W-:Y:S01]  /*0190*/  UIMAD.WIDE UR6, UR20, 0x8, UR26 ;  /* 0x00000008140678a5 */ /* 0x000fe2000f8e021a */
[----:B------:R-:W-:Y:S01]  /*01a0*/  MOV R3, UR25 ;  /* 0x0000001900037c02 */ /* 0x000fe20008000f00 */
[----:B------:R-:W-:Y:S02]  /*01b0*/  UIMAD.WIDE UR8, UR20, 0xc, UR26 ;  /* 0x0000000c140878a5 */ /* 0x000fe4000f8e021a */
[----:B------:R-:W-:Y:S01]  /*01c0*/  UIMAD.WIDE UR10, UR20, 0x10, UR26 ;  /* 0x00000010140a78a5 */ /* 0x000fe2000f8e021a */
[----:B------:R-:W-:Y:S01]  /*01d0*/  IMAD.WIDE.U32 R2, R13, 0x4, R2 ;  /* 0x000000040d027825 */ /* 0x000fe200078e0002 */
[----:B------:R-:W-:Y:S02]  /*01e0*/  UIMAD.WIDE UR12, UR20, 0x14, UR26 ;  /* 0x00000014140c78a5 */ /* 0x000fe4000f8e021a */
[----:B------:R-:W-:Y:S01]  /*01f0*/  UIMAD.WIDE UR14, UR20, 0x18, UR26 ;  /* 0x00000018140e78a5 */ /* 0x000fe2000f8e021a */
[----:B------:R-:W-:Y:S01]  /*0200*/  IADD3 R2, P0, PT, R2, 0x10, RZ ;  /* 0x0000001002027810 */ /* 0x000fe20007f1e0ff */
[----:B------:R-:W-:-:S03]  /*0210*/  UIMAD.WIDE UR16, UR20, 0x1c, UR26 ;  /* 0x0000001c141078a5 */ /* 0x000fc6000f8e021a */
[----:B------:R-:W-:-:S09]  /*0220*/  IADD3.X R3, PT, PT, RZ, R3, RZ, P0, !PT ;  /* 0x00000003ff037210 */ /* 0x000fd200007fe4ff */
.L_x_1:
[----:B------:R-:W-:Y:S01]  /*0230*/  UIMAD.WIDE UR22, UR20, 0x4, UR26 ;  /* 0x00000004141678a5 */ /* 0x000fe2000f8e021a */
[----:B------:R-:W-:Y:S02]  /*0240*/  IMAD.MOV.U32 R23, RZ, RZ, 0x4 ;  /* 0x00000004ff177424 */ /* 0x000fe400078e00ff */
[----:B------:R-:W-:Y:S01]  /*0250*/  HFMA2 R11, -RZ, RZ, 0, 2.384185791015625e-07 ;  /* 0x00000004ff0b7431 */ /* 0x000fe200000001ff */
[----:B------:R-:W-:Y:S01]  /*0260*/  MOV R25, 0x4 ;  /* 0x0000000400197802 */ /* 0x000fe20000000f00 */
[----:B0-----:R-:W2:Y:S01]  /*0270*/  LDG.E R21, desc[UR18][R2.64+-0x10] ;  /* 0xfffff01202157981 */ /* 0x001ea2000c1e1900 */
[C---:B------:R-:W-:Y:S01]  /*0280*/  IMAD.WIDE R22, R14.reuse, R23, UR26 ;  /* 0x0000001a0e167e25 */ /* 0x040fe2000f8e0217 */
[----:B------:R-:W-:Y:S02]  /*0290*/  MOV R8, UR22 ;  /* 0x0000001600087c02 */ /* 0x000fe40008000f00 */
[----:B------:R-:W-:Y:S01]  /*02a0*/  MOV R9, UR23 ;  /* 0x0000001700097c02 */ /* 0x000fe20008000f00 */
[----:B------:R-:W3:Y:S02]  /*02b0*/  LDG.E R19, desc[UR18][R2.64+-0xc] ;  /* 0xfffff41202137981 */ /* 0x000ee4000c1e1900 */
[----:B------:R-:W-:-:S02]  /*02c0*/  IMAD.WIDE R8, R14, 0x4, R8 ;  /* 0x000000040e087825 */ /* 0x000fc400078e0208 */
[----:B------:R-:W2:Y:S01]  /*02d0*/  LDG.E R22, desc[UR18][R22.64] ;  /* 0x0000001216167981 */ /* 0x000ea2000c1e1900 */
[----:B------:R-:W-:Y:S01]  /*02e0*/  MOV R5, 0x4 ;  /* 0x0000000400057802 */ /* 0x000fe20000000f00 */
[C---:B------:R-:W-:Y:S02]  /*02f0*/  IMAD.WIDE R24, R14.reuse, R25, UR6 ;  /* 0x000000060e187e25 */ /* 0x040fe4000f8e0219 */
[----:B------:R0:W3:Y:S02]  /*0300*/  LDG.E R20, desc[UR18][R8.64] ;  /* 0x0000001208147981 */ /* 0x0000e4000c1e1900 */
[----:B------:R-:W-:Y:S02]  /*0310*/  IMAD.WIDE R10, R14, R11, UR8 ;  /* 0x000000080e0a7e25 */ /* 0x000fe4000f8e020b */
[----:B------:R-:W4:Y:S04]  /*0320*/  LDG.E R18, desc[UR18][R24.64] ;  /* 0x0000001218127981 */ /* 0x000f28000c1e1900 */
[----:B------:R-:W4:Y:S01]  /*0330*/  LDG.E R17, desc[UR18][R2.64+-0x8] ;  /* 0xfffff81202117981 */ /* 0x000f22000c1e1900 */
[----:B0-----:R-:W-:-:S02]  /*0340*/  HFMA2 R9, -RZ, RZ, 0, 2.384185791015625e-07 ;  /* 0x00000004ff097431 */ /* 0x001fc400000001ff */
[----:B------:R-:W-:Y:S01]  /*0350*/  IMAD.MOV.U32 R7, RZ, RZ, 0x4 ;  /* 0x00000004ff077424 */ /* 0x000fe200078e00ff */
[----:B------:R0:W5:Y:S01]  /*0360*/  LDG.E R16, desc[UR18][R10.64] ;  /* 0x000000120a107981 */ /* 0x000162000c1e1900 */
[----:B------:R-:W-:-:S03]  /*0370*/  IMAD.WIDE R4, R14, R5, UR10 ;  /* 0x0000000a0e047e25 */ /* 0x000fc6000f8e0205 */
[----:B------:R-:W5:Y:S01]  /*0380*/  LDG.E R15, desc[UR18][R2.64+-0x4] ;  /* 0xfffffc12020f7981 */ /* 0x000f62000c1e1900 */
[C---:B------:R-:W-:Y:S01]  /*0390*/  IMAD.WIDE R6, R14.reuse, R7, UR12 ;  /* 0x0000000c0e067e25 */ /* 0x040fe2000f8e0207 */
[----:B------:R-:W-:Y:S02]  /*03a0*/  MOV R27, 0x4 ;  /* 0x00000004001b7802 */ /* 0x000fe40000000f00 */
[----:B------:R1:W5:Y:S01]  /*03b0*/  LDG.E R4, desc[UR18][R4.64] ;  /* 0x0000001204047981 */ /* 0x000362000c1e1900 */
[----:B------:R-:W-:-:S03]  /*03c0*/  IMAD.WIDE R8, R14, R9, UR14 ;  /* 0x0000000e0e087e25 */ /* 0x000fc6000f8e0209 */
[----:B------:R-:W5:Y:S01]  /*03d0*/  LDG.E R23, desc[UR18][R2.64] ;  /* 0x0000001202177981 */ /* 0x000f62000c1e1900 */
[----:B0-----:R-:W-:-:S03]  /*03e0*/  IMAD.WIDE R10, R14, R27, UR16 ;  /* 0x000000100e0a7e25 */ /* 0x001fc6000f8e021b */
[----:B------:R-:W5:Y:S04]  /*03f0*/  LDG.E R7, desc[UR18][R6.64] ;  /* 0x0000001206077981 */ /* 0x000f68000c1e1900 */
[----:B------:R-:W5:Y:S04]  /*0400*/  LDG.E R24, desc[UR18][R2.64+0x4] ;  /* 0x0000041202187981 */ /* 0x000f68000c1e1900 */
[----:B------:R-:W5:Y:S04]  /*0410*/  LDG.E R8, desc[UR18][R8.64] ;  /* 0x0000001208087981 */ /* 0x000f68000c1e1900 */
[----:B------:R-:W5:Y:S04]  /*0420*/  LDG.E R25, desc[UR18][R2.64+0x8] ;  /* 0x0000081202197981 */ /* 0x000f68000c1e1900 */
[----:B------:R-:W5:Y:S04]  /*0430*/  LDG.E R10, desc[UR18][R10.64] ;  /* 0x000000120a0a7981 */ /* 0x000f68000c1e1900 */
[----:B------:R0:W5:Y:S01]  /*0440*/  LDG.E R27, desc[UR18][R2.64+0xc] ;  /* 0x00000c12021b7981 */ /* 0x000162000c1e1900 */
[----:B------:R-:W-:-:S04]  /*0450*/  UIADD3 UR5, UPT, UPT, UR5, 0x8, URZ ;  /* 0x0000000805057890 */ /* 0x000fc8000fffe0ff */
[----:B------:R-:W-:Y:S01]  /*0460*/  UISETP.NE.AND UP0, UPT, UR5, URZ, UPT ;  /* 0x000000ff0500728c */ /* 0x000fe2000bf05270 */
[----:B-1----:R-:W-:Y:S02]  /*0470*/  MOV R5, UR20 ;  /* 0x0000001400057c02 */ /* 0x002fe40008000f00 */
[----:B0-----:R-:W-:Y:S02]  /*0480*/  IADD3 R2, P0, PT, R2, 0x20, RZ ;  /* 0x0000002002027810 */ /* 0x001fe40007f1e0ff */
[----:B------:R-:W-:Y:S02]  /*0490*/  LEA R14, R5, R14, 0x3 ;  /* 0x0000000e050e7211 */ /* 0x000fe400078e18ff */
[----:B------:R-:W-:Y:S01]  /*04a0*/  IADD3.X R3, PT, PT, RZ, R3, RZ, P0, !PT ;  /* 0x00000003ff037210 */ /* 0x000fe200007fe4ff */
[----:B--2---:R-:W-:-:S04]  /*04b0*/  FFMA R22, R21, R22, R12 ;  /* 0x0000001615167223 */ /* 0x004fc8000000000c */
[----:B---3--:R-:W-:-:S04]  /*04c0*/  FFMA R20, R19, R20, R22 ;  /* 0x0000001413147223 */ /* 0x008fc80000000016 */
[----:B----4-:R-:W-:-:S04]  /*04d0*/  FFMA R18, R17, R18, R20 ;  /* 0x0000001211127223 */ /* 0x010fc80000000014 */
[----:B-----5:R-:W-:-:S04]  /*04e0*/  FFMA R16, R15, R16, R18 ;  /* 0x000000100f107223 */ /* 0x020fc80000000012 */
[----:B------:R-:W-:-:S04]  /*04f0*/  FFMA R23, R23, R4, R16 ;  /* 0x0000000417177223 */ /* 0x000fc80000000010 */
[----:B------:R-:W-:-:S04]  /*0500*/  FFMA R24, R24, R7, R23 ;  /* 0x0000000718187223 */ /* 0x000fc80000000017 */
[----:B------:R-:W-:-:S04]  /*0510*/  FFMA R8, R25, R8, R24 ;  /* 0x0000000819087223 */ /* 0x000fc80000000018 */
[----:B------:R-:W-:Y:S01]  /*0520*/  FFMA R12, R27, R10, R8 ;  /* 0x0000000a1b0c7223 */ /* 0x000fe20000000008 */
[----:B------:R-:W-:Y:S06]  /*0530*/  BRA.U UP0, `(.L_x_1) ;  /* 0xfffffffd003c7547 */ /* 0x000fec000b83ffff */
.L_x_0:
[----:B------:R-:W-:-:S04]  /*0540*/  ULOP3.LUT UR6, UR20, 0x7, URZ, 0xc0, !UPT ;  /* 0x0000000714067892 */ /* 0x000fc8000f8ec0ff */
[----:B------:R-:W-:-:S09]  /*0550*/  UISETP.NE.AND UP0, UPT, UR6, URZ, UPT ;  /* 0x000000ff0600728c */ /* 0x000fd2000bf05270 */
[----:B------:R-:W-:Y:S05]  /*0560*/  BRA.U !UP0, `(.L_x_2) ;  /* 0x0000000508387547 */ /* 0x000fea000b800000 */
[----:B------:R-:W-:Y:S02]  /*0570*/  UISETP.GE.U32.AND UP0, UPT, UR6, 0x4, UPT ;  /* 0x000000040600788c */ /* 0x000fe4000bf06070 */
[----:B------:R-:W-:-:S04]  /*0580*/  ULOP3.LUT UR5, UR20, 0x3, URZ, 0xc0, !UPT ;  /* 0x0000000314057892 */ /* 0x000fc8000f8ec0ff */
[----:B------:R-:W-:-:S03]  /*0590*/  UISETP.NE.AND UP1, UPT, UR5, URZ, UPT ;  /* 0x000000ff0500728c */ /* 0x000fc6000bf25270 */
[----:B------:R-:W-:Y:S08]  /*05a0*/  BRA.U !UP0, `(.L_x_3) ;  /* 0x00000001087c7547 */ /* 0x000ff0000b800000 */
[----:B------:R-:W1:Y:S01]  /*05b0*/  LDC.64 R6, c[0x0][0x388] ;  /* 0x0000e200ff067b82 */ /* 0x000e620000000a00 */
[----:B------:R-:W2:Y:S01]  /*05c0*/  LDCU.64 UR6, c[0x0][0x380] ;  /* 0x00007000ff0677ac */ /* 0x000ea20008000a00 */
[----:B------:R-:W-:Y:S01]  /*05d0*/  IMAD.U32 R9, RZ, RZ, UR4 ;  /* 0x00000004ff097e24 */ /* 0x000fe2000f8e00ff */
[C---:B------:R-:W-:Y:S02]  /*05e0*/  IADD3 R3, PT, PT, R13.reuse, UR4, RZ ;  /* 0x000000040d037c10 */ /* 0x040fe4000fffe0ff */
[----:B------:R-:W-:Y:S01]  /*05f0*/  IADD3 R10, P0, PT, R13, UR4, RZ ;  /* 0x000000040d0a7c10 */ /* 0x000fe2000ff1e0ff */
[----:B------:R-:W-:Y:S01]  /*0600*/  IMAD R9, R9, UR20, R0 ;  /* 0x0000001409097c24 */ /* 0x000fe2000f8e0200 */
[----:B------:R-:W-:Y:S01]  /*0610*/  MOV R11, UR20 ;  /* 0x00000014000b7c02 */ /* 0x000fe20008000f00 */
[----:B------:R-:W3:Y:S01]  /*0620*/  LDC.64 R4, c[0x0][0x380] ;  /* 0x0000e000ff047b82 */ /* 0x000ee20000000a00 */
[----:B------:R-:W-:Y:S01]  /*0630*/  MOV R15, UR20 ;  /* 0x00000014000f7c02 */ /* 0x000fe20008000f00 */
[----:B-1----:R-:W-:Y:S01]  /*0640*/  IMAD.WIDE R6, R9, 0x4, R6 ;  /* 0x0000000409067825 */ /* 0x002fe200078e0206 */
[----:B------:R-:W-:-:S05]  /*0650*/  MOV R9, UR20 ;  /* 0x0000001400097c02 */ /* 0x000fca0008000f00 */
[----:B------:R-:W-:Y:S02]  /*0660*/  IMAD.WIDE R8, R9, 0x4, R6 ;  /* 0x0000000409087825 */ /* 0x000fe400078e0206 */
[----:B0-----:R-:W4:Y:S02]  /*0670*/  LDG.E R6, desc[UR18][R6.64] ;  /* 0x0000001206067981 */ /* 0x001f24000c1e1900 */
[----:B---3--:R-:W-:Y:S01]  /*0680*/  IMAD.WIDE.U32 R4, R3, 0x4, R4 ;  /* 0x0000000403047825 */ /* 0x008fe200078e0004 */
[----:B------:R-:W-:Y:S01]  /*0690*/  IADD3.X R3, PT, PT, RZ, RZ, RZ, P0, !PT ;  /* 0x000000ffff037210 */ /* 0x000fe200007fe4ff */
[----:B------:R-:W3:Y:S01]  /*06a0*/  LDG.E R17, desc[UR18][R8.64] ;  /* 0x0000001208117981 */ /* 0x000ee2000c1e1900 */
[----:B--2---:R-:W-:-:S03]  /*06b0*/  LEA R2, P0, R10, UR6, 0x2 ;  /* 0x000000060a027c11 */ /* 0x004fc6000f8010ff */
[----:B------:R-:W4:Y:S01]  /*06c0*/  LDG.E R5, desc[UR18][R4.64] ;  /* 0x0000001204057981 */ /* 0x000f22000c1e1900 */
[----:B------:R-:W-:Y:S01]  /*06d0*/  LEA.HI.X R3, R10, UR7, R3, 0x2, P0 ;  /* 0x000000070a037c11 */ /* 0x000fe200080f1403 */
[----:B------:R-:W-:-:S04]  /*06e0*/  IMAD.WIDE R10, R11, 0x4, R8 ;  /* 0x000000040b0a7825 */ /* 0x000fc800078e0208 */
[----:B------:R-:W3:Y:S01]  /*06f0*/  LDG.E R16, desc[UR18][R2.64+0x4] ;  /* 0x0000041202107981 */ /* 0x000ee2000c1e1900 */
[----:B------:R-:W-:-:S03]  /*0700*/  IMAD.WIDE R14, R15, 0x4, R10 ;  /* 0x000000040f0e7825 */ /* 0x000fc600078e020a */
[----:B------:R-:W2:Y:S04]  /*0710*/  LDG.E R19, desc[UR18][R10.64] ;  /* 0x000000120a137981 */ /* 0x000ea8000c1e1900 */
[----:B------:R-:W2:Y:S04]  /*0720*/  LDG.E R18, desc[UR18][R2.64+0x8] ;  /* 0x0000081202127981 */ /* 0x000ea8000c1e1900 */
[----:B------:R-:W5:Y:S04]  /*0730*/  LDG.E R20, desc[UR18][R2.64+0xc] ;  /* 0x00000c1202147981 */ /* 0x000f68000c1e1900 */
[----:B------:R-:W5:Y:S01]  /*0740*/  LDG.E R14, desc[UR18][R14.64] ;  /* 0x000000120e0e7981 */ /* 0x000f62000c1e1900 */
[----:B------:R-:W-:Y:S01]  /*0750*/  UIADD3 UR4, UPT, UPT, UR4, 0x4, URZ ;  /* 0x0000000404047890 */ /* 0x000fe2000fffe0ff */
[----:B----4-:R-:W-:-:S04]  /*0760*/  FFMA R5, R5, R6, R12 ;  /* 0x0000000605057223 */ /* 0x010fc8000000000c */
[----:B---3--:R-:W-:-:S04]  /*0770*/  FFMA R5, R16, R17, R5 ;  /* 0x0000001110057223 */ /* 0x008fc80000000005 */
[----:B--2---:R-:W-:-:S04]  /*0780*/  FFMA R5, R18, R19, R5 ;  /* 0x0000001312057223 */ /* 0x004fc80000000005 */
[----:B-----5:R-:W-:-:S07]  /*0790*/  FFMA R12, R20, R14, R5 ;  /* 0x0000000e140c7223 */ /* 0x020fce0000000005 */
.L_x_3:
[----:B------:R-:W-:Y:S05]  /*07a0*/  BRA.U !UP1, `(.L_x_2) ;  /* 0x0000000109a87547 */ /* 0x000fea000b800000 */
[----:B------:R-:W-:Y:S01]  /*07b0*/  UISETP.NE.AND UP0, UPT, UR5, 0x1, UPT ;  /* 0x000000010500788c */ /* 0x000fe2000bf05270 */
[----:B------:R-:W-:Y:S01]  /*07c0*/  MOV R7, UR4 ;  /* 0x0000000400077c02 */ /* 0x000fe20008000f00 */
[----:B------:R-:W-:Y:S02]  /*07d0*/  ULOP3.LUT UR5, UR20, 0x1, URZ, 0xc0, !UPT ;  /* 0x0000000114057892 */ /* 0x000fe4000f8ec0ff */
[----:B------:R-:W-:Y:S02]  /*07e0*/  MOV R15, UR20 ;  /* 0x00000014000f7c02 */ /* 0x000fe40008000f00 */
[----:B------:R-:W-:Y:S01]  /*07f0*/  UISETP.NE.U32.AND UP1, UPT, UR5, 0x1, UPT ;  /* 0x000000010500788c */ /* 0x000fe2000bf25070 */
[----:B------:R-:W-:-:S04]  /*0800*/  PLOP3.LUT P1, PT, PT, PT, UP0, 0x80, 0x8 ;  /* 0x000000000008781c */ /* 0x000fc80003f2f008 */
[----:B------:R-:W1:Y:S01]  /*0810*/  @UP0 LDCU.128 UR8, c[0x0][0x380] ;  /* 0x00007000ff0807ac */ /* 0x000e620008000c00 */
[----:B------:R-:W-:Y:S01]  /*0820*/  PLOP3.LUT P0, PT, PT, PT, UP1, 0x80, 0x8 ;  /* 0x000000000008781c */ /* 0x000fe20003f0f018 */
[----:B------:R-:W2:Y:S04]  /*0830*/  @UP0 LDCU.64 UR6, c[0x0][0x380] ;  /* 0x00007000ff0607ac */ /* 0x000ea80008000a00 */
[----:B------:R-:W3:Y:S03]  /*0840*/  @!UP1 LDCU.128 UR12, c[0x0][0x380] ;  /* 0x00007000ff0c97ac */ /* 0x000ee60008000c00 */
[C---:B------:R-:W-:Y:S02]  /*0850*/  @P1 IADD3 R3, PT, PT, R13.reuse, UR4, RZ ;  /* 0x000000040d031c10 */ /* 0x040fe4000fffe0ff */
[----:B------:R-:W-:Y:S01]  /*0860*/  @P1 IADD3 R6, P2, PT, R13, UR4, RZ ;  /* 0x000000040d061c10 */ /* 0x000fe2000ff5e0ff */
[----:B------:R-:W-:Y:S01]  /*0870*/  @UP0 UIADD3 UR4, UPT, UPT, UR4, 0x2, URZ ;  /* 0x0000000204040890 */ /* 0x000fe2000fffe0ff */
[----:B-1----:R-:W-:Y:S01]  /*0880*/  MOV R11, UR9 ;  /* 0x00000009000b7c02 */ /* 0x002fe20008000f00 */
[----:B------:R-:W-:Y:S01]  /*0890*/  IMAD.U32 R10, RZ, RZ, UR8 ;  /* 0x00000008ff0a7e24 */ /* 0x000fe2000f8e00ff */
[----:B------:R-:W-:-:S02]  /*08a0*/  MOV R4, UR10 ;  /* 0x0000000a00047c02 */ /* 0x000fc40008000f00 */
[----:B------:R-:W-:Y:S01]  /*08b0*/  MOV R5, UR11 ;  /* 0x0000000b00057c02 */ /* 0x000fe20008000f00 */
[----:B------:R-:W-:-:S04]  /*08c0*/  @P1 IMAD.WIDE.U32 R10, R3, 0x4, R10 ;  /* 0x00000004030a1825 */ /* 0x000fc800078e000a */
[----:B------:R-:W-:Y:S01]  /*08d0*/  @P1 IMAD R3, R7, UR20, R0 ;  /* 0x0000001407031c24 */ /* 0x000fe2000f8e0200 */
[----:B------:R-:W-:Y:S01]  /*08e0*/  @P1 IADD3.X R7, PT, PT, RZ, RZ, RZ, P2, !PT ;  /* 0x000000ffff071210 */ /* 0x000fe200017fe4ff */
[----:B------:R-:W-:Y:S01]  /*08f0*/  IMAD.U32 R19, RZ, RZ, UR4 ;  /* 0x00000004ff137e24 */ /* 0x000fe2000f8e00ff */
[C---:B--2---:R-:W-:Y:S01]  /*0900*/  @P1 LEA R2, P2, R6.reuse, UR6, 0x2 ;  /* 0x0000000606021c11 */ /* 0x044fe2000f8410ff */
[----:B------:R-:W-:Y:S01]  /*0910*/  @P1 IMAD.WIDE R4, R3, 0x4, R4 ;  /* 0x0000000403041825 */ /* 0x000fe200078e0204 */
[----:B------:R-:W-:Y:S01]  /*0920*/  @!P0 IADD3 R17, PT, PT, R13, UR4, RZ ;  /* 0x000000040d118c10 */ /* 0x000fe2000fffe0ff */
[----:B0-----:R-:W2:Y:S01]  /*0930*/  @P1 LDG.E R11, desc[UR18][R10.64] ;  /* 0x000000120a0b1981 */ /* 0x001ea2000c1e1900 */
[----:B------:R-:W-:Y:S01]  /*0940*/  @P1 LEA.HI.X R3, R6, UR7, R7, 0x2, P2 ;  /* 0x0000000706031c11 */ /* 0x000fe200090f1407 */
[----:B------:R-:W-:Y:S01]  /*0950*/  @!P0 IMAD R19, R19, UR20, R0 ;  /* 0x0000001413138c24 */ /* 0x000fe2000f8e0200 */
[----:B---3--:R-:W-:Y:S01]  /*0960*/  MOV R6, UR12 ;  /* 0x0000000c00067c02 */ /* 0x008fe20008000f00 */
[----:B------:R-:W-:Y:S01]  /*0970*/  @P1 IMAD.WIDE R14, R15, 0x4, R4 ;  /* 0x000000040f0e1825 */ /* 0x000fe200078e0204 */
[----:B------:R-:W-:Y:S01]  /*0980*/  MOV R7, UR13 ;  /* 0x0000000d00077c02 */ /* 0x000fe20008000f00 */
[----:B------:R-:W2:Y:S01]  /*0990*/  @P1 LDG.E R4, desc[UR18][R4.64] ;  /* 0x0000001204041981 */ /* 0x000ea2000c1e1900 */
[----:B------:R-:W-:-:S02]  /*09a0*/  MOV R8, UR14 ;  /* 0x0000000e00087c02 */ /* 0x000fc40008000f00 */
[----:B------:R-:W-:Y:S01]  /*09b0*/  MOV R9, UR15 ;  /* 0x0000000f00097c02 */ /* 0x000fe20008000f00 */
[----:B------:R-:W-:Y:S01]  /*09c0*/  @!P0 IMAD.WIDE.U32 R6, R17, 0x4, R6 ;  /* 0x0000000411068825 */ /* 0x000fe200078e0006 */
[----:B------:R-:W3:Y:S03]  /*09d0*/  @P1 LDG.E R14, desc[UR18][R14.64] ;  /* 0x000000120e0e1981 */ /* 0x000ee6000c1e1900 */
[----:B------:R-:W-:Y:S01]  /*09e0*/  @!P0 IMAD.WIDE R8, R19, 0x4, R8 ;  /* 0x0000000413088825 */ /* 0x000fe200078e0208 */
[----:B------:R-:W3:Y:S04]  /*09f0*/  @P1 LDG.E R2, desc[UR18][R2.64+0x4] ;  /* 0x0000041202021981 */ /* 0x000ee8000c1e1900 */
[----:B------:R-:W4:Y:S04]  /*0a00*/  @!P0 LDG.E R7, desc[UR18][R6.64] ;  /* 0x0000001206078981 */ /* 0x000f28000c1e1900 */
[----:B------:R-:W4:Y:S01]  /*0a10*/  @!P0 LDG.E R8, desc[UR18][R8.64] ;  /* 0x0000001208088981 */ /* 0x000f22000c1e1900 */
[----:B--2---:R-:W-:-:S04]  /*0a20*/  @P1 FFMA R11, R11, R4, R12 ;  /* 0x000000040b0b1223 */ /* 0x004fc8000000000c */
[----:B---3--:R-:W-:-:S04]  /*0a30*/  @P1 FFMA R12, R2, R14, R11 ;  /* 0x0000000e020c1223 */ /* 0x008fc8000000000b */
[----:B----4-:R-:W-:-:S07]  /*0a40*/  @!P0 FFMA R12, R7, R8, R12 ;  /* 0x00000008070c8223 */ /* 0x010fce000000000c */
.L_x_2:
[----:B------:R-:W1:Y:S01]  /*0a50*/  LDC.64 R2, c[0x0][0x390] ;  /* 0x0000e400ff027b82 */ /* 0x000e620000000a00 */
[----:B------:R-:W-:-:S05]  /*0a60*/  IADD3 R13, PT, PT, R0, R13, RZ ;  /* 0x0000000d000d7210 */ /* 0x000fca0007ffe0ff */
[----:B-1----:R-:W-:-:S05]  /*0a70*/  IMAD.WIDE R2, R13, 0x4, R2 ;  /* 0x000000040d027825 */ /* 0x002fca00078e0202 */
[----:B0-----:R-:W-:Y:S01]  /*0a80*/  STG.E desc[UR18][R2.64], R12 ;  /* 0x0000000c02007986 */ /* 0x001fe2000c101912 */
[----:B------:R-:W-:Y:S05]  /*0a90*/  EXIT ;  /* 0x000000000000794d */ /* 0x000fea0003800000 */
.L_x_4:
[----:B------:R-:W-:-:S00]  /*0aa0*/  BRA `(.L_x_4) ;  /* 0xfffffffc00fc7947 */ /* 0x000fc0000383ffff */
[----:B------:R-:W-:-:S00]  /*0ab0*/  NOP ;  /* 0x0000000000007918 */ /* 0x000fc00000000000 */
        /* <DEDUP_REMOVED lines=12> */
.L_x_5:


//--------------------- .nv.shared.reserved.0     --------------------------
	.section	.nv.shared.reserved.0,"aw",@nobits
	.weak		__nv_reservedSMEM_offset_0_alias
	.size		__nv_reservedSMEM_offset_0_alias, 0, 64
	.other		__nv_reservedSMEM_offset_0_alias,@"STO_CUDA_RESERVED_SHARED STV_DEFAULT"
__nv_reservedSMEM_offset_0_alias:
	.zero		0
	.zero		64


//--------------------- .nv.constant0._Z20matrixMultiplyKernelPKfS0_Pfi --------------------------
	.section	.nv.constant0._Z20matrixMultiplyKernelPKfS0_Pfi,"a",@progbits
	.sectionflags	@""
	.align	4
.nv.constant0._Z20matrixMultiplyKernelPKfS0_Pfi:
	.zero		924


//--------------------- SYMBOLS --------------------------

	.type		.nv.reservedSmem.offset0,@object
	.size		.nv.reservedSmem.offset0,0x4
